//
// Generated by NVIDIA NVVM Compiler
//
// Compiler Build ID: CL-36424714
// Cuda compilation tools, release 13.0, V13.0.88
// Based on NVVM 20.0.0
//

.version 9.0
.target sm_100
.address_size 64

	// .globl	_Z26globalMatrixMultiplicationPA256_dPA128_dS2_

.visible .entry _Z26globalMatrixMultiplicationPA256_dPA128_dS2_(
	.param .u64 .ptr .align 1 _Z26globalMatrixMultiplicationPA256_dPA128_dS2__param_0,
	.param .u64 .ptr .align 1 _Z26globalMatrixMultiplicationPA256_dPA128_dS2__param_1,
	.param .u64 .ptr .align 1 _Z26globalMatrixMultiplicationPA256_dPA128_dS2__param_2
)
{
	.reg .pred 	%p<2>;
	.reg .b32 	%r<13>;
	.reg .b64 	%rd<22>;
	.reg .b64 	%fd<52>;

	ld.param.u64 	%rd8, [_Z26globalMatrixMultiplicationPA256_dPA128_dS2__param_0];
	ld.param.u64 	%rd9, [_Z26globalMatrixMultiplicationPA256_dPA128_dS2__param_1];
	ld.param.u64 	%rd10, [_Z26globalMatrixMultiplicationPA256_dPA128_dS2__param_2];
	cvta.to.global.u64 	%rd11, %rd10;
	cvta.to.global.u64 	%rd12, %rd9;
	cvta.to.global.u64 	%rd13, %rd8;
	mov.u32 	%r4, %tid.x;
	mov.u32 	%r5, %ctaid.x;
	mov.u32 	%r6, %ntid.x;
	mad.lo.s32 	%r7, %r5, %r6, %r4;
	mov.u32 	%r8, %tid.y;
	mov.u32 	%r9, %ctaid.y;
	mov.u32 	%r10, %ntid.y;
	mad.lo.s32 	%r11, %r9, %r10, %r8;
	mul.wide.s32 	%rd14, %r7, 1024;
	add.s64 	%rd15, %rd11, %rd14;
	mul.wide.u32 	%rd16, %r11, 8;
	add.s64 	%rd1, %rd15, %rd16;
	ld.global.f64 	%fd51, [%rd1];
	mul.wide.s32 	%rd17, %r7, 2048;
	add.s64 	%rd18, %rd17, %rd13;
	add.s64 	%rd21, %rd18, 64;
	add.s64 	%rd19, %rd16, %rd12;
	add.s64 	%rd20, %rd19, 8192;
	mov.b32 	%r12, 0;
$L__BB0_1:
	ld.global.f64 	%fd4, [%rd21+-64];
	ld.global.f64 	%fd5, [%rd20+-8192];
	fma.rn.f64 	%fd6, %fd4, %fd5, %fd51;
	st.global.f64 	[%rd1], %fd6;
	ld.global.f64 	%fd7, [%rd21+-56];
	ld.global.f64 	%fd8, [%rd20+-7168];
	fma.rn.f64 	%fd9, %fd7, %fd8, %fd6;
	st.global.f64 	[%rd1], %fd9;
	ld.global.f64 	%fd10, [%rd21+-48];
	ld.global.f64 	%fd11, [%rd20+-6144];
	fma.rn.f64 	%fd12, %fd10, %fd11, %fd9;
	st.global.f64 	[%rd1], %fd12;
	ld.global.f64 	%fd13, [%rd21+-40];
	ld.global.f64 	%fd14, [%rd20+-5120];
	fma.rn.f64 	%fd15, %fd13, %fd14, %fd12;
	st.global.f64 	[%rd1], %fd15;
	ld.global.f64 	%fd16, [%rd21+-32];
	ld.global.f64 	%fd17, [%rd20+-4096];
	fma.rn.f64 	%fd18, %fd16, %fd17, %fd15;
	st.global.f64 	[%rd1], %fd18;
	ld.global.f64 	%fd19, [%rd21+-24];
	ld.global.f64 	%fd20, [%rd20+-3072];
	fma.rn.f64 	%fd21, %fd19, %fd20, %fd18;
	st.global.f64 	[%rd1], %fd21;
	ld.global.f64 	%fd22, [%rd21+-16];
	ld.global.f64 	%fd23, [%rd20+-2048];
	fma.rn.f64 	%fd24, %fd22, %fd23, %fd21;
	st.global.f64 	[%rd1], %fd24;
	ld.global.f64 	%fd25, [%rd21+-8];
	ld.global.f64 	%fd26, [%rd20+-1024];
	fma.rn.f64 	%fd27, %fd25, %fd26, %fd24;
	st.global.f64 	[%rd1], %fd27;
	ld.global.f64 	%fd28, [%rd21];
	ld.global.f64 	%fd29, [%rd20];
	fma.rn.f64 	%fd30, %fd28, %fd29, %fd27;
	st.global.f64 	[%rd1], %fd30;
	ld.global.f64 	%fd31, [%rd21+8];
	ld.global.f64 	%fd32, [%rd20+1024];
	fma.rn.f64 	%fd33, %fd31, %fd32, %fd30;
	st.global.f64 	[%rd1], %fd33;
	ld.global.f64 	%fd34, [%rd21+16];
	ld.global.f64 	%fd35, [%rd20+2048];
	fma.rn.f64 	%fd36, %fd34, %fd35, %fd33;
	st.global.f64 	[%rd1], %fd36;
	ld.global.f64 	%fd37, [%rd21+24];
	ld.global.f64 	%fd38, [%rd20+3072];
	fma.rn.f64 	%fd39, %fd37, %fd38, %fd36;
	st.global.f64 	[%rd1], %fd39;
	ld.global.f64 	%fd40, [%rd21+32];
	ld.global.f64 	%fd41, [%rd20+4096];
	fma.rn.f64 	%fd42, %fd40, %fd41, %fd39;
	st.global.f64 	[%rd1], %fd42;
	ld.global.f64 	%fd43, [%rd21+40];
	ld.global.f64 	%fd44, [%rd20+5120];
	fma.rn.f64 	%fd45, %fd43, %fd44, %fd42;
	st.global.f64 	[%rd1], %fd45;
	ld.global.f64 	%fd46, [%rd21+48];
	ld.global.f64 	%fd47, [%rd20+6144];
	fma.rn.f64 	%fd48, %fd46, %fd47, %fd45;
	st.global.f64 	[%rd1], %fd48;
	ld.global.f64 	%fd49, [%rd21+56];
	ld.global.f64 	%fd50, [%rd20+7168];
	fma.rn.f64 	%fd51, %fd49, %fd50, %fd48;
	st.global.f64 	[%rd1], %fd51;
	add.s32 	%r12, %r12, 16;
	add.s64 	%rd21, %rd21, 128;
	add.s64 	%rd20, %rd20, 16384;
	setp.ne.s32 	%p1, %r12, 256;
	@%p1 bra 	$L__BB0_1;
	ret;

}


// ===== COMPILED SASS (sm_100) =====

	.target	sm_100

	.elftype	@"ET_EXEC"


//--------------------- .note.nv.tkinfo           --------------------------
	.section	.note.nv.tkinfo,"",@"SHT_NOTE"
	.sectionflags	@"SHF_NOTE_NV_TKINFO"
	.tkinfo
        /*0018*/ 	.word	0x00000002
        /*0030*/ 	.string	""
        /*0030*/ 	.string	"ptxas"
        /*0030*/ 	.string	"Cuda compilation tools, release 13.0, V13.0.88"
        /*0030*/ 	.string	"Build cuda_13.0.r13.0/compiler.36424714_0"
        /*0030*/ 	.string	"-arch sm_100 -m 64 "



//--------------------- .note.nv.cuinfo           --------------------------
	.section	.note.nv.cuinfo,"",@"SHT_NOTE"
	.sectionflags	@"SHF_NOTE_NV_CUINFO"
        /*0018*/ 	.short	0x0002
        /*001a*/ 	.short	0x0064
        /*001c*/ 	.short	0x0082
	.zero		2


//--------------------- .nv.info                  --------------------------
	.section	.nv.info,"",@"SHT_CUDA_INFO"
	.align	4


	//----- nvinfo : EIATTR_REGCOUNT
	.align		4
        /*0000*/ 	.byte	0x04, 0x2f
        /*0002*/ 	.short	(.L_1 - .L_0)
	.align		4
.L_0:
        /*0004*/ 	.word	index@(_Z26globalMatrixMultiplicationPA256_dPA128_dS2_)
        /*0008*/ 	.word	0x00000014


	//----- nvinfo : EIATTR_FRAME_SIZE
	.align		4
.L_1:
        /*000c*/ 	.byte	0x04, 0x11
        /*000e*/ 	.short	(.L_3 - .L_2)
	.align		4
.L_2:
        /*0010*/ 	.word	index@(_Z26globalMatrixMultiplicationPA256_dPA128_dS2_)
        /*0014*/ 	.word	0x00000000


	//----- nvinfo : EIATTR_MIN_STACK_SIZE
	.align		4
.L_3:
        /*0018*/ 	.byte	0x04, 0x12
        /*001a*/ 	.short	(.L_5 - .L_4)
	.align		4
.L_4:
        /*001c*/ 	.word	index@(_Z26globalMatrixMultiplicationPA256_dPA128_dS2_)
        /*0020*/ 	.word	0x00000000
.L_5:


//--------------------- .nv.compat                --------------------------
	.section	.nv.compat,"",@"SHT_CUDA_COMPAT_INFO"
	.align	4
        /*0000*/ 	.byte	0x02, 0x09, 0x00, 0x00, 0x02, 0x02, 0x01, 0x00, 0x02, 0x05, 0x05, 0x00, 0x03, 0x07, 0x01, 0x01
        /*0010*/ 	.byte	0x02, 0x03, 0x00, 0x00, 0x02, 0x06, 0x01, 0x00, 0x04, 0x0b, 0x08, 0x00, 0x01, 0x00, 0x00, 0x00
        /*0020*/ 	.byte	0x00, 0x00, 0x00, 0x00


//--------------------- .nv.info._Z26globalMatrixMultiplicationPA256_dPA128_dS2_ --------------------------
	.section	.nv.info._Z26globalMatrixMultiplicationPA256_dPA128_dS2_,"",@"SHT_CUDA_INFO"
	.sectionflags	@""
	.align	4


	//----- nvinfo : EIATTR_CUDA_API_VERSION
	.align		4
        /*0000*/ 	.byte	0x04, 0x37
        /*0002*/ 	.short	(.L_7 - .L_6)
.L_6:
        /*0004*/ 	.word	0x00000082


	//----- nvinfo : EIATTR_KPARAM_INFO
	.align		4
.L_7:
        /*0008*/ 	.byte	0x04, 0x17
        /*000a*/ 	.short	(.L_9 - .L_8)
.L_8:
        /*000c*/ 	.word	0x00000000
        /*0010*/ 	.short	0x0002
        /*0012*/ 	.short	0x0010
        /*0014*/ 	.byte	0x00, 0xf5, 0x21, 0x00


	//----- nvinfo : EIATTR_KPARAM_INFO
	.align		4
.L_9:
        /*0018*/ 	.byte	0x04, 0x17
        /*001a*/ 	.short	(.L_11 - .L_10)
.L_10:
        /*001c*/ 	.word	0x00000000
        /*0020*/ 	.short	0x0001
        /*0022*/ 	.short	0x0008
        /*0024*/ 	.byte	0x00, 0xf5, 0x21, 0x00


	//----- nvinfo : EIATTR_KPARAM_INFO
	.align		4
.L_11:
        /*0028*/ 	.byte	0x04, 0x17
        /*002a*/ 	.short	(.L_13 - .L_12)
.L_12:
        /*002c*/ 	.word	0x00000000
        /*0030*/ 	.short	0x0000
        /*0032*/ 	.short	0x0000
        /*0034*/ 	.byte	0x00, 0xf5, 0x21, 0x00


	//----- nvinfo : EIATTR_SPARSE_MMA_MASK
	.align		4
.L_13:
        /*0038*/ 	.byte	0x03, 0x50
        /*003a*/ 	.short	0x0000


	//----- nvinfo : EIATTR_MAXREG_COUNT
	.align		4
        /*003c*/ 	.byte	0x03, 0x1b
        /*003e*/ 	.short	0x00ff


	//----- nvinfo : EIATTR_MERCURY_ISA_VERSION
	.align		4
        /*0040*/ 	.byte	0x03, 0x5f
        /*0042*/ 	.short	0x0101


	//----- nvinfo : EIATTR_VRC_CTA_INIT_COUNT
	.align		4
        /*0044*/ 	.byte	0x02, 0x4a
	.zero		1
	.zero		1


	//----- nvinfo : EIATTR_EXIT_INSTR_OFFSETS
	.align		4
        /*0048*/ 	.byte	0x04, 0x1c
        /*004a*/ 	.short	(.L_15 - .L_14)


	//   ....[0]....
.L_14:
        /*004c*/ 	.word	0x00000610


	//----- nvinfo : EIATTR_CBANK_PARAM_SIZE
	.align		4
.L_15:
        /*0050*/ 	.byte	0x03, 0x19
        /*0052*/ 	.short	0x0018


	//----- nvinfo : EIATTR_PARAM_CBANK
	.align		4
        /*0054*/ 	.byte	0x04, 0x0a
        /*0056*/ 	.short	(.L_17 - .L_16)
	.align		4
.L_16:
        /*0058*/ 	.word	index@(.nv.constant0._Z26globalMatrixMultiplicationPA256_dPA128_dS2_)
        /*005c*/ 	.short	0x0380
        /*005e*/ 	.short	0x0018


	//----- nvinfo : EIATTR_SW_WAR
	.align		4
.L_17:
        /*0060*/ 	.byte	0x04, 0x36
        /*0062*/ 	.short	(.L_19 - .L_18)
.L_18:
        /*0064*/ 	.word	0x00000008
.L_19:


//--------------------- .nv.callgraph             --------------------------
	.section	.nv.callgraph,"",@"SHT_CUDA_CALLGRAPH"
	.align	4
	.sectionentsize	8
	.align		4
        /*0000*/ 	.word	0x00000000
	.align		4
        /*0004*/ 	.word	0xffffffff
	.align		4
        /*0008*/ 	.word	0x00000000
	.align		4
        /*000c*/ 	.word	0xfffffffe
	.align		4
        /*0010*/ 	.word	0x00000000
	.align		4
        /*0014*/ 	.word	0xfffffffd
	.align		4
        /*0018*/ 	.word	0x00000000
	.align		4
        /*001c*/ 	.word	0xfffffffc


//--------------------- .text._Z26globalMatrixMultiplicationPA256_dPA128_dS2_ --------------------------
	.section	.text._Z26globalMatrixMultiplicationPA256_dPA128_dS2_,"ax",@progbits
	.align	128
        .global         _Z26globalMatrixMultiplicationPA256_dPA128_dS2_
        .type           _Z26globalMatrixMultiplicationPA256_dPA128_dS2_,@function
        .size           _Z26globalMatrixMultiplicationPA256_dPA128_dS2_,(.L_x_2 - _Z26globalMatrixMultiplicationPA256_dPA128_dS2_)
        .other          _Z26globalMatrixMultiplicationPA256_dPA128_dS2_,@"STO_CUDA_ENTRY STV_DEFAULT"
_Z26globalMatrixMultiplicationPA256_dPA128_dS2_:
.text._Z26globalMatrixMultiplicationPA256_dPA128_dS2_:
[----:B------:R-:W-:Y:S01]  /*0000*/  LDC R1, c[0x0][0x37c] ;  /* 0x0000df00ff017b82 */ /* 0x000fe20000000800 */
[----:B------:R-:W0:Y:S07]  /*0010*/  S2R R11, SR_TID.X ;  /* 0x00000000000b7919 */ /* 0x000e2e0000002100 */
[----:B------:R-:W0:Y:S01]  /*0020*/  S2UR UR4, SR_CTAID.X ;  /* 0x00000000000479c3 */ /* 0x000e220000002500 */
[----:B------:R-:W1:Y:S01]  /*0030*/  LDCU.64 UR6, c[0x0][0x358] ;  /* 0x00006b00ff0677ac */ /* 0x000e620008000a00 */
[----:B------:R-:W2:Y:S06]  /*0040*/  S2R R13, SR_TID.Y ;  /* 0x00000000000d7919 */ /* 0x000eac0000002200 */
[----:B------:R-:W0:Y:S08]  /*0050*/  LDC R0, c[0x0][0x360] ;  /* 0x0000d800ff007b82 */ /* 0x000e300000000800 */
[----:B------:R-:W3:Y:S08]  /*0060*/  LDC.64 R2, c[0x0][0x390] ;  /* 0x0000e400ff027b82 */ /* 0x000ef00000000a00 */
[----:B------:R-:W2:Y:S08]  /*0070*/  S2UR UR5, SR_CTAID.Y ;  /* 0x00000000000579c3 */ /* 0x000eb00000002600 */
[----:B------:R-:W2:Y:S01]  /*0080*/  LDC R4, c[0x0][0x364] ;  /* 0x0000d900ff047b82 */ /* 0x000ea20000000800 */
[----:B0-----:R-:W-:-:S04]  /*0090*/  IMAD R11, R0, UR4, R11 ;  /* 0x00000004000b7c24 */ /* 0x001fc8000f8e020b */
[----:B---3--:R-:W-:-:S03]  /*00a0*/  IMAD.WIDE R2, R11, 0x400, R2 ;  /* 0x000004000b027825 */ /* 0x008fc600078e0202 */
[----:B------:R-:W0:Y:S01]  /*00b0*/  LDC.64 R6, c[0x0][0x388] ;  /* 0x0000e200ff067b82 */ /* 0x000e220000000a00 */
[----:B--2---:R-:W-:-:S07]  /*00c0*/  IMAD R13, R4, UR5, R13 ;  /* 0x00000005040d7c24 */ /* 0x004fce000f8e020d */
[----:B------:R-:W2:Y:S01]  /*00d0*/  LDC.64 R4, c[0x0][0x380] ;  /* 0x0000e000ff047b82 */ /* 0x000ea20000000a00 */
[----:B------:R-:W-:-:S05]  /*00e0*/  IMAD.WIDE.U32 R2, R13, 0x8, R2 ;  /* 0x000000080d027825 */ /* 0x000fca00078e0002 */
[----:B-1----:R1:W5:Y:S01]  /*00f0*/  LDG.E.64 R8, desc[UR6][R2.64] ;  /* 0x0000000602087981 */ /* 0x002362000c1e1b00 */
[----:B0-----:R-:W-:Y:S01]  /*0100*/  IMAD.WIDE.U32 R6, R13, 0x8, R6 ;  /* 0x000000080d067825 */ /* 0x001fe200078e0006 */
[----:B------:R-:W-:Y:S02]  /*0110*/  UMOV UR4, URZ ;  /* 0x000000ff00047c82 */ /* 0x000fe40008000000 */
[----:B------:R-:W-:-:S04]  /*0120*/  IADD3 R0, P1, PT, R6, 0x2000, RZ ;  /* 0x0000200006007810 */ /* 0x000fc80007f3e0ff */
[----:B------:R-:W-:Y:S01]  /*0130*/  IADD3.X R7, PT, PT, RZ, R7, RZ, P1, !PT ;  /* 0x00000007ff077210 */ /* 0x000fe20000ffe4ff */
[----:B--2---:R-:W-:-:S03]  /*0140*/  IMAD.WIDE R4, R11, 0x800, R4 ;  /* 0x000008000b047825 */ /* 0x004fc600078e0204 */
[----:B------:R-:W-:-:S04]  /*0150*/  IADD3 R10, P0, PT, R4, 0x40, RZ ;  /* 0x00000040040a7810 */ /* 0x000fc80007f1e0ff */
[----:B-1----:R-:W-:-:S09]  /*0160*/  IADD3.X R11, PT, PT, RZ, R5, RZ, P0, !PT ;  /* 0x00000005ff0b7210 */ /* 0x002fd200007fe4ff */
.L_x_0:
[----:B------:R-:W-:Y:S01]  /*0170*/  IMAD.MOV.U32 R4, RZ, RZ, R10 ;  /* 0x000000ffff047224 */ /* 0x000fe200078e000a */
[----:B------:R-:W-:Y:S01]  /*0180*/  MOV R5, R11 ;  /* 0x0000000b00057202 */ /* 0x000fe20000000f00 */
[----:B------:R-:W-:-:S04]  /*0190*/  IMAD.MOV.U32 R6, RZ, RZ, R0 ;  /* 0x000000ffff067224 */ /* 0x000fc800078e0000 */
[----:B------:R-:W2:Y:S04]  /*01a0*/  LDG.E.64 R10, desc[UR6][R4.64+-0x40] ;  /* 0xffffc006040a7981 */ /* 0x000ea8000c1e1b00 */
[----:B-1----:R-:W2:Y:S02]  /*01b0*/  LDG.E.64 R12, desc[UR6][R6.64+-0x2000] ;  /* 0xffe00006060c7981 */ /* 0x002ea4000c1e1b00 */
[----:B--2--5:R-:W-:-:S07]  /*01c0*/  DFMA R10, R10, R12, R8 ;  /* 0x0000000c0a0a722b */ /* 0x024fce0000000008 */
[----:B------:R0:W-:Y:S04]  /*01d0*/  STG.E.64 desc[UR6][R2.64], R10 ;  /* 0x0000000a02007986 */ /* 0x0001e8000c101b06 */
[----:B------:R-:W2:Y:S04]  /*01e0*/  LDG.E.64 R8, desc[UR6][R4.64+-0x38] ;  /* 0xffffc80604087981 */ /* 0x000ea8000c1e1b00 */
[----:B------:R-:W2:Y:S02]  /*01f0*/  LDG.E.64 R12, desc[UR6][R6.64+-0x1c00] ;  /* 0xffe40006060c7981 */ /* 0x000ea4000c1e1b00 */
[----:B--2---:R-:W-:-:S07]  /*0200*/  DFMA R8, R8, R12, R10 ;  /* 0x0000000c0808722b */ /* 0x004fce000000000a */
[----:B------:R1:W-:Y:S04]  /*0210*/  STG.E.64 desc[UR6][R2.64], R8 ;  /* 0x0000000802007986 */ /* 0x0003e8000c101b06 */
[----:B------:R-:W2:Y:S04]  /*0220*/  LDG.E.64 R12, desc[UR6][R4.64+-0x30] ;  /* 0xffffd006040c7981 */ /* 0x000ea8000c1e1b00 */
[----:B------:R-:W2:Y:S02]  /*0230*/  LDG.E.64 R14, desc[UR6][R6.64+-0x1800] ;  /* 0xffe80006060e7981 */ /* 0x000ea4000c1e1b00 */
[----:B--2---:R-:W-:-:S07]  /*0240*/  DFMA R12, R12, R14, R8 ;  /* 0x0000000e0c0c722b */ /* 0x004fce0000000008 */
[----:B------:R2:W-:Y:S04]  /*0250*/  STG.E.64 desc[UR6][R2.64], R12 ;  /* 0x0000000c02007986 */ /* 0x0005e8000c101b06 */
[----:B------:R-:W3:Y:S04]  /*0260*/  LDG.E.64 R14, desc[UR6][R4.64+-0x28] ;  /* 0xffffd806040e7981 */ /* 0x000ee8000c1e1b00 */
[----:B------:R-:W3:Y:S02]  /*0270*/  LDG.E.64 R16, desc[UR6][R6.64+-0x1400] ;  /* 0xffec000606107981 */ /* 0x000ee4000c1e1b00 */
[----:B---3--:R-:W-:-:S07]  /*0280*/  DFMA R14, R14, R16, R12 ;  /* 0x000000100e0e722b */ /* 0x008fce000000000c */
[----:B------:R3:W-:Y:S04]  /*0290*/  STG.E.64 desc[UR6][R2.64], R14 ;  /* 0x0000000e02007986 */ /* 0x0007e8000c101b06 */
[----:B0-----:R-:W4:Y:S04]  /*02a0*/  LDG.E.64 R10, desc[UR6][R4.64+-0x20] ;  /* 0xffffe006040a7981 */ /* 0x001f28000c1e1b00 */
[----:B------:R-:W4:Y:S02]  /*02b0*/  LDG.E.64 R16, desc[UR6][R6.64+-0x1000] ;  /* 0xfff0000606107981 */ /* 0x000f24000c1e1b00 */
[----:B----4-:R-:W-:-:S07]  /*02c0*/  DFMA R10, R10, R16, R14 ;  /* 0x000000100a0a722b */ /* 0x010fce000000000e */
[----:B------:R0:W-:Y:S04]  /*02d0*/  STG.E.64 desc[UR6][R2.64], R10 ;  /* 0x0000000a02007986 */ /* 0x0001e8000c101b06 */
[----:B-1----:R-:W4:Y:S04]  /*02e0*/  LDG.E.64 R8, desc[UR6][R4.64+-0x18] ;  /* 0xffffe80604087981 */ /* 0x002f28000c1e1b00 */
[----:B------:R-:W4:Y:S02]  /*02f0*/  LDG.E.64 R16, desc[UR6][R6.64+-0xc00] ;  /* 0xfff4000606107981 */ /* 0x000f24000c1e1b00 */
[----:B----4-:R-:W-:-:S07]  /*0300*/  DFMA R8, R8, R16, R10 ;  /* 0x000000100808722b */ /* 0x010fce000000000a */
[----:B------:R1:W-:Y:S04]  /*0310*/  STG.E.64 desc[UR6][R2.64], R8 ;  /* 0x0000000802007986 */ /* 0x0003e8000c101b06 */
[----:B--2---:R-:W2:Y:S04]  /*0320*/  LDG.E.64 R12, desc[UR6][R4.64+-0x10] ;  /* 0xfffff006040c7981 */ /* 0x004ea8000c1e1b00 */
[----:B------:R-:W2:Y:S02]  /*0330*/  LDG.E.64 R16, desc[UR6][R6.64+-0x800] ;  /* 0xfff8000606107981 */ /* 0x000ea4000c1e1b00 */
[----:B--2---:R-:W-:-:S07]  /*0340*/  DFMA R12, R12, R16, R8 ;  /* 0x000000100c0c722b */ /* 0x004fce0000000008 */
[----:B------:R2:W-:Y:S04]  /*0350*/  STG.E.64 desc[UR6][R2.64], R12 ;  /* 0x0000000c02007986 */ /* 0x0005e8000c101b06 */
[----:B---3--:R-:W3:Y:S04]  /*0360*/  LDG.E.64 R14, desc[UR6][R4.64+-0x8] ;  /* 0xfffff806040e7981 */ /* 0x008ee8000c1e1b00 */
        /* <DEDUP_REMOVED lines=27> */
[----:B------:R-:W4:Y:S04]  /*0520*/  LDG.E.64 R8, desc[UR6][R4.64+0x30] ;  /* 0x0000300604087981 */ /* 0x000f28000c1e1b00 */
[----:B--2---:R-:W4:Y:S02]  /*0530*/  LDG.E.64 R12, desc[UR6][R6.64+0x1800] ;  /* 0x00180006060c7981 */ /* 0x004f24000c1e1b00 */
[----:B----4-:R-:W-:-:S07]  /*0540*/  DFMA R12, R8, R12, R16 ;  /* 0x0000000c080c722b */ /* 0x010fce0000000010 */
[----:B------:R1:W-:Y:S04]  /*0550*/  STG.E.64 desc[UR6][R2.64], R12 ;  /* 0x0000000c02007986 */ /* 0x0003e8000c101b06 */
[----:B------:R-:W2:Y:S04]  /*0560*/  LDG.E.64 R8, desc[UR6][R4.64+0x38] ;  /* 0x0000380604087981 */ /* 0x000ea8000c1e1b00 */
[----:B---3--:R3:W2:Y:S01]  /*0570*/  LDG.E.64 R14, desc[UR6][R6.64+0x1c00] ;  /* 0x001c0006060e7981 */ /* 0x0086a2000c1e1b00 */
[----:B------:R-:W-:Y:S01]  /*0580*/  UIADD3 UR4, UPT, UPT, UR4, 0x10, URZ ;  /* 0x0000001004047890 */ /* 0x000fe2000fffe0ff */
[----:B0-----:R-:W-:-:S02]  /*0590*/  IADD3 R10, P0, PT, R4, 0x80, RZ ;  /* 0x00000080040a7810 */ /* 0x001fc40007f1e0ff */
[----:B------:R-:W-:Y:S01]  /*05a0*/  IADD3 R0, P1, PT, R6, 0x4000, RZ ;  /* 0x0000400006007810 */ /* 0x000fe20007f3e0ff */
[----:B------:R-:W-:Y:S01]  /*05b0*/  UISETP.NE.AND UP0, UPT, UR4, 0x100, UPT ;  /* 0x000001000400788c */ /* 0x000fe2000bf05270 */
[----:B------:R-:W-:Y:S02]  /*05c0*/  IADD3.X R11, PT, PT, RZ, R5, RZ, P0, !PT ;  /* 0x00000005ff0b7210 */ /* 0x000fe400007fe4ff */
[----:B---3--:R-:W-:Y:S01]  /*05d0*/  IADD3.X R7, PT, PT, RZ, R7, RZ, P1, !PT ;  /* 0x00000007ff077210 */ /* 0x008fe20000ffe4ff */
[----:B--2---:R-:W-:-:S07]  /*05e0*/  DFMA R8, R8, R14, R12 ;  /* 0x0000000e0808722b */ /* 0x004fce000000000c */
[----:B------:R1:W-:Y:S01]  /*05f0*/  STG.E.64 desc[UR6][R2.64], R8 ;  /* 0x0000000802007986 */ /* 0x0003e2000c101b06 */
[----:B------:R-:W-:Y:S05]  /*0600*/  BRA.U UP0, `(.L_x_0) ;  /* 0xfffffff900d87547 */ /* 0x000fea000b83ffff */
[----:B------:R-:W-:Y:S05]  /*0610*/  EXIT ;  /* 0x000000000000794d */ /* 0x000fea0003800000 */
.L_x_1:
[----:B------:R-:W-:-:S00]  /*0620*/  BRA `(.L_x_1) ;  /* 0xfffffffc00fc7947 */ /* 0x000fc0000383ffff */
[----:B------:R-:W-:-:S00]  /*0630*/  NOP ;  /* 0x0000000000007918 */ /* 0x000fc00000000000 */
        /* <DEDUP_REMOVED lines=12> */
.L_x_2:


//--------------------- .nv.shared.reserved.0     --------------------------
	.section	.nv.shared.reserved.0,"aw",@nobits
	.weak		__nv_reservedSMEM_offset_0_alias
	.size		__nv_reservedSMEM_offset_0_alias, 0, 64
	.other		__nv_reservedSMEM_offset_0_alias,@"STO_CUDA_RESERVED_SHARED STV_DEFAULT"
__nv_reservedSMEM_offset_0_alias:
	.zero		0
	.zero		64


//--------------------- .nv.constant0._Z26globalMatrixMultiplicationPA256_dPA128_dS2_ --------------------------
	.section	.nv.constant0._Z26globalMatrixMultiplicationPA256_dPA128_dS2_,"a",@progbits
	.sectionflags	@""
	.align	4
.nv.constant0._Z26globalMatrixMultiplicationPA256_dPA128_dS2_:
	.zero		920


//--------------------- SYMBOLS --------------------------

	.type		.nv.reservedSmem.offset0,@object
	.size		.nv.reservedSmem.offset0,0x4
